//
// Generated by NVIDIA NVVM Compiler
//
// Compiler Build ID: CL-36424714
// Cuda compilation tools, release 13.0, V13.0.88
// Based on NVVM 20.0.0
//

.version 9.0
.target sm_100
.address_size 64

	// .globl	_Z6MatMulPfS_S_iii

.visible .entry _Z6MatMulPfS_S_iii(
	.param .u64 .ptr .align 1 _Z6MatMulPfS_S_iii_param_0,
	.param .u64 .ptr .align 1 _Z6MatMulPfS_S_iii_param_1,
	.param .u64 .ptr .align 1 _Z6MatMulPfS_S_iii_param_2,
	.param .u32 _Z6MatMulPfS_S_iii_param_3,
	.param .u32 _Z6MatMulPfS_S_iii_param_4,
	.param .u32 _Z6MatMulPfS_S_iii_param_5
)
{
	.reg .pred 	%p<13>;
	.reg .b32 	%r<46>;
	.reg .b32 	%f<68>;
	.reg .b64 	%rd<40>;

	ld.param.u64 	%rd5, [_Z6MatMulPfS_S_iii_param_0];
	ld.param.u64 	%rd6, [_Z6MatMulPfS_S_iii_param_1];
	ld.param.u64 	%rd4, [_Z6MatMulPfS_S_iii_param_2];
	ld.param.u32 	%r22, [_Z6MatMulPfS_S_iii_param_3];
	ld.param.u32 	%r21, [_Z6MatMulPfS_S_iii_param_4];
	ld.param.u32 	%r23, [_Z6MatMulPfS_S_iii_param_5];
	cvta.to.global.u64 	%rd1, %rd6;
	cvta.to.global.u64 	%rd2, %rd5;
	mov.u32 	%r24, %ctaid.y;
	mov.u32 	%r25, %ntid.y;
	mov.u32 	%r26, %tid.x;
	mad.lo.s32 	%r27, %r24, %r25, %r26;
	mov.u32 	%r28, %ctaid.x;
	mov.u32 	%r29, %ntid.x;
	mov.u32 	%r30, %tid.y;
	mad.lo.s32 	%r2, %r28, %r29, %r30;
	setp.ge.s32 	%p1, %r2, %r23;
	setp.ge.s32 	%p2, %r27, %r22;
	or.pred  	%p3, %p1, %p2;
	@%p3 bra 	$L__BB0_14;
	setp.lt.s32 	%p4, %r21, 1;
	mov.f32 	%f67, 0f00000000;
	@%p4 bra 	$L__BB0_13;
	mul.lo.s32 	%r3, %r21, %r2;
	and.b32  	%r4, %r21, 7;
	setp.lt.u32 	%p5, %r21, 8;
	mov.f32 	%f67, 0f00000000;
	mov.b32 	%r44, 0;
	@%p5 bra 	$L__BB0_5;
	and.b32  	%r44, %r21, 2147483640;
	neg.s32 	%r42, %r44;
	shl.b32 	%r7, %r22, 3;
	add.s64 	%rd3, %rd1, 16;
	mov.f32 	%f67, 0f00000000;
	mul.wide.s32 	%rd11, %r22, 4;
	mov.u32 	%r40, %r3;
	mov.u32 	%r41, %r27;
$L__BB0_4:
	.pragma "nounroll";
	mul.wide.s32 	%rd7, %r40, 4;
	add.s64 	%rd8, %rd3, %rd7;
	mul.wide.s32 	%rd9, %r41, 4;
	add.s64 	%rd10, %rd2, %rd9;
	ld.global.f32 	%f17, [%rd10];
	ld.global.f32 	%f18, [%rd8+-16];
	fma.rn.f32 	%f19, %f17, %f18, %f67;
	add.s64 	%rd12, %rd10, %rd11;
	ld.global.f32 	%f20, [%rd12];
	ld.global.f32 	%f21, [%rd8+-12];
	fma.rn.f32 	%f22, %f20, %f21, %f19;
	add.s64 	%rd13, %rd12, %rd11;
	ld.global.f32 	%f23, [%rd13];
	ld.global.f32 	%f24, [%rd8+-8];
	fma.rn.f32 	%f25, %f23, %f24, %f22;
	add.s64 	%rd14, %rd13, %rd11;
	ld.global.f32 	%f26, [%rd14];
	ld.global.f32 	%f27, [%rd8+-4];
	fma.rn.f32 	%f28, %f26, %f27, %f25;
	add.s64 	%rd15, %rd14, %rd11;
	ld.global.f32 	%f29, [%rd15];
	ld.global.f32 	%f30, [%rd8];
	fma.rn.f32 	%f31, %f29, %f30, %f28;
	add.s64 	%rd16, %rd15, %rd11;
	ld.global.f32 	%f32, [%rd16];
	ld.global.f32 	%f33, [%rd8+4];
	fma.rn.f32 	%f34, %f32, %f33, %f31;
	add.s64 	%rd17, %rd16, %rd11;
	ld.global.f32 	%f35, [%rd17];
	ld.global.f32 	%f36, [%rd8+8];
	fma.rn.f32 	%f37, %f35, %f36, %f34;
	add.s64 	%rd18, %rd17, %rd11;
	ld.global.f32 	%f38, [%rd18];
	ld.global.f32 	%f39, [%rd8+12];
	fma.rn.f32 	%f67, %f38, %f39, %f37;
	add.s32 	%r42, %r42, 8;
	add.s32 	%r41, %r41, %r7;
	add.s32 	%r40, %r40, 8;
	setp.ne.s32 	%p6, %r42, 0;
	@%p6 bra 	$L__BB0_4;
$L__BB0_5:
	setp.eq.s32 	%p7, %r4, 0;
	@%p7 bra 	$L__BB0_13;
	and.b32  	%r15, %r21, 3;
	setp.lt.u32 	%p8, %r4, 4;
	@%p8 bra 	$L__BB0_8;
	mad.lo.s32 	%r32, %r44, %r22, %r27;
	mul.wide.s32 	%rd19, %r32, 4;
	add.s64 	%rd20, %rd2, %rd19;
	ld.global.f32 	%f41, [%rd20];
	add.s32 	%r33, %r44, %r3;
	mul.wide.s32 	%rd21, %r33, 4;
	add.s64 	%rd22, %rd1, %rd21;
	ld.global.f32 	%f42, [%rd22];
	fma.rn.f32 	%f43, %f41, %f42, %f67;
	mul.wide.s32 	%rd23, %r22, 4;
	add.s64 	%rd24, %rd20, %rd23;
	ld.global.f32 	%f44, [%rd24];
	ld.global.f32 	%f45, [%rd22+4];
	fma.rn.f32 	%f46, %f44, %f45, %f43;
	add.s64 	%rd25, %rd24, %rd23;
	ld.global.f32 	%f47, [%rd25];
	ld.global.f32 	%f48, [%rd22+8];
	fma.rn.f32 	%f49, %f47, %f48, %f46;
	add.s64 	%rd26, %rd25, %rd23;
	ld.global.f32 	%f50, [%rd26];
	ld.global.f32 	%f51, [%rd22+12];
	fma.rn.f32 	%f67, %f50, %f51, %f49;
	add.s32 	%r44, %r44, 4;
$L__BB0_8:
	setp.eq.s32 	%p9, %r15, 0;
	@%p9 bra 	$L__BB0_13;
	setp.eq.s32 	%p10, %r15, 1;
	@%p10 bra 	$L__BB0_11;
	mad.lo.s32 	%r34, %r44, %r22, %r27;
	mul.wide.s32 	%rd27, %r34, 4;
	add.s64 	%rd28, %rd2, %rd27;
	ld.global.f32 	%f53, [%rd28];
	add.s32 	%r35, %r44, %r3;
	mul.wide.s32 	%rd29, %r35, 4;
	add.s64 	%rd30, %rd1, %rd29;
	ld.global.f32 	%f54, [%rd30];
	fma.rn.f32 	%f55, %f53, %f54, %f67;
	mul.wide.s32 	%rd31, %r22, 4;
	add.s64 	%rd32, %rd28, %rd31;
	ld.global.f32 	%f56, [%rd32];
	ld.global.f32 	%f57, [%rd30+4];
	fma.rn.f32 	%f67, %f56, %f57, %f55;
	add.s32 	%r44, %r44, 2;
$L__BB0_11:
	and.b32  	%r36, %r21, 1;
	setp.eq.b32 	%p11, %r36, 1;
	not.pred 	%p12, %p11;
	@%p12 bra 	$L__BB0_13;
	mad.lo.s32 	%r37, %r44, %r22, %r27;
	mul.wide.s32 	%rd33, %r37, 4;
	add.s64 	%rd34, %rd2, %rd33;
	ld.global.f32 	%f58, [%rd34];
	add.s32 	%r38, %r44, %r3;
	mul.wide.s32 	%rd35, %r38, 4;
	add.s64 	%rd36, %rd1, %rd35;
	ld.global.f32 	%f59, [%rd36];
	fma.rn.f32 	%f67, %f58, %f59, %f67;
$L__BB0_13:
	mad.lo.s32 	%r39, %r22, %r2, %r27;
	cvta.to.global.u64 	%rd37, %rd4;
	mul.wide.s32 	%rd38, %r39, 4;
	add.s64 	%rd39, %rd37, %rd38;
	st.global.f32 	[%rd39], %f67;
$L__BB0_14:
	ret;

}


// ===== COMPILED SASS (sm_100) =====

	.target	sm_100

	.elftype	@"ET_EXEC"


//--------------------- .note.nv.tkinfo           --------------------------
	.section	.note.nv.tkinfo,"",@"SHT_NOTE"
	.sectionflags	@"SHF_NOTE_NV_TKINFO"
	.tkinfo
        /*0018*/ 	.word	0x00000002
        /*0030*/ 	.string	""
        /*0030*/ 	.string	"ptxas"
        /*0030*/ 	.string	"Cuda compilation tools, release 13.0, V13.0.88"
        /*0030*/ 	.string	"Build cuda_13.0.r13.0/compiler.36424714_0"
        /*0030*/ 	.string	"-arch sm_100 -m 64 "



//--------------------- .note.nv.cuinfo           --------------------------
	.section	.note.nv.cuinfo,"",@"SHT_NOTE"
	.sectionflags	@"SHF_NOTE_NV_CUINFO"
        /*0018*/ 	.short	0x0002
        /*001a*/ 	.short	0x0064
        /*001c*/ 	.short	0x0082
	.zero		2


//--------------------- .nv.info                  --------------------------
	.section	.nv.info,"",@"SHT_CUDA_INFO"
	.align	4


	//----- nvinfo : EIATTR_REGCOUNT
	.align		4
        /*0000*/ 	.byte	0x04, 0x2f
        /*0002*/ 	.short	(.L_1 - .L_0)
	.align		4
.L_0:
        /*0004*/ 	.word	index@(_Z6MatMulPfS_S_iii)
        /*0008*/ 	.word	0x00000020


	//----- nvinfo : EIATTR_FRAME_SIZE
	.align		4
.L_1:
        /*000c*/ 	.byte	0x04, 0x11
        /*000e*/ 	.short	(.L_3 - .L_2)
	.align		4
.L_2:
        /*0010*/ 	.word	index@(_Z6MatMulPfS_S_iii)
        /*0014*/ 	.word	0x00000000


	//----- nvinfo : EIATTR_MIN_STACK_SIZE
	.align		4
.L_3:
        /*0018*/ 	.byte	0x04, 0x12
        /*001a*/ 	.short	(.L_5 - .L_4)
	.align		4
.L_4:
        /*001c*/ 	.word	index@(_Z6MatMulPfS_S_iii)
        /*0020*/ 	.word	0x00000000
.L_5:


//--------------------- .nv.compat                --------------------------
	.section	.nv.compat,"",@"SHT_CUDA_COMPAT_INFO"
	.align	4
        /*0000*/ 	.byte	0x02, 0x09, 0x00, 0x00, 0x02, 0x02, 0x01, 0x00, 0x02, 0x05, 0x05, 0x00, 0x03, 0x07, 0x01, 0x01
        /*0010*/ 	.byte	0x02, 0x03, 0x00, 0x00, 0x02, 0x06, 0x01, 0x00, 0x04, 0x0b, 0x08, 0x00, 0x09, 0x00, 0x00, 0x00
        /*0020*/ 	.byte	0x00, 0x00, 0x00, 0x00


//--------------------- .nv.info._Z6MatMulPfS_S_iii --------------------------
	.section	.nv.info._Z6MatMulPfS_S_iii,"",@"SHT_CUDA_INFO"
	.sectionflags	@""
	.align	4


	//----- nvinfo : EIATTR_CUDA_API_VERSION
	.align		4
        /*0000*/ 	.byte	0x04, 0x37
        /*0002*/ 	.short	(.L_7 - .L_6)
.L_6:
        /*0004*/ 	.word	0x00000082


	//----- nvinfo : EIATTR_KPARAM_INFO
	.align		4
.L_7:
        /*0008*/ 	.byte	0x04, 0x17
        /*000a*/ 	.short	(.L_9 - .L_8)
.L_8:
        /*000c*/ 	.word	0x00000000
        /*0010*/ 	.short	0x0005
        /*0012*/ 	.short	0x0020
        /*0014*/ 	.byte	0x00, 0xf0, 0x11, 0x00


	//----- nvinfo : EIATTR_KPARAM_INFO
	.align		4
.L_9:
        /*0018*/ 	.byte	0x04, 0x17
        /*001a*/ 	.short	(.L_11 - .L_10)
.L_10:
        /*001c*/ 	.word	0x00000000
        /*0020*/ 	.short	0x0004
        /*0022*/ 	.short	0x001c
        /*0024*/ 	.byte	0x00, 0xf0, 0x11, 0x00


	//----- nvinfo : EIATTR_KPARAM_INFO
	.align		4
.L_11:
        /*0028*/ 	.byte	0x04, 0x17
        /*002a*/ 	.short	(.L_13 - .L_12)
.L_12:
        /*002c*/ 	.word	0x00000000
        /*0030*/ 	.short	0x0003
        /*0032*/ 	.short	0x0018
        /*0034*/ 	.byte	0x00, 0xf0, 0x11, 0x00


	//----- nvinfo : EIATTR_KPARAM_INFO
	.align		4
.L_13:
        /*0038*/ 	.byte	0x04, 0x17
        /*003a*/ 	.short	(.L_15 - .L_14)
.L_14:
        /*003c*/ 	.word	0x00000000
        /*0040*/ 	.short	0x0002
        /*0042*/ 	.short	0x0010
        /*0044*/ 	.byte	0x00, 0xf5, 0x21, 0x00


	//----- nvinfo : EIATTR_KPARAM_INFO
	.align		4
.L_15:
        /*0048*/ 	.byte	0x04, 0x17
        /*004a*/ 	.short	(.L_17 - .L_16)
.L_16:
        /*004c*/ 	.word	0x00000000
        /*0050*/ 	.short	0x0001
        /*0052*/ 	.short	0x0008
        /*0054*/ 	.byte	0x00, 0xf5, 0x21, 0x00


	//----- nvinfo : EIATTR_KPARAM_INFO
	.align		4
.L_17:
        /*0058*/ 	.byte	0x04, 0x17
        /*005a*/ 	.short	(.L_19 - .L_18)
.L_18:
        /*005c*/ 	.word	0x00000000
        /*0060*/ 	.short	0x0000
        /*0062*/ 	.short	0x0000
        /*0064*/ 	.byte	0x00, 0xf5, 0x21, 0x00


	//----- nvinfo : EIATTR_SPARSE_MMA_MASK
	.align		4
.L_19:
        /*0068*/ 	.byte	0x03, 0x50
        /*006a*/ 	.short	0x0000


	//----- nvinfo : EIATTR_MAXREG_COUNT
	.align		4
        /*006c*/ 	.byte	0x03, 0x1b
        /*006e*/ 	.short	0x00ff


	//----- nvinfo : EIATTR_MERCURY_ISA_VERSION
	.align		4
        /*0070*/ 	.byte	0x03, 0x5f
        /*0072*/ 	.short	0x0101


	//----- nvinfo : EIATTR_VRC_CTA_INIT_COUNT
	.align		4
        /*0074*/ 	.byte	0x02, 0x4a
	.zero		1
	.zero		1


	//----- nvinfo : EIATTR_EXIT_INSTR_OFFSETS
	.align		4
        /*0078*/ 	.byte	0x04, 0x1c
        /*007a*/ 	.short	(.L_21 - .L_20)


	//   ....[0]....
.L_20:
        /*007c*/ 	.word	0x000000d0


	//   ....[1]....
        /*0080*/ 	.word	0x00000850


	//----- nvinfo : EIATTR_CBANK_PARAM_SIZE
	.align		4
.L_21:
        /*0084*/ 	.byte	0x03, 0x19
        /*0086*/ 	.short	0x0024


	//----- nvinfo : EIATTR_PARAM_CBANK
	.align		4
        /*0088*/ 	.byte	0x04, 0x0a
        /*008a*/ 	.short	(.L_23 - .L_22)
	.align		4
.L_22:
        /*008c*/ 	.word	index@(.nv.constant0._Z6MatMulPfS_S_iii)
        /*0090*/ 	.short	0x0380
        /*0092*/ 	.short	0x0024


	//----- nvinfo : EIATTR_SW_WAR
	.align		4
.L_23:
        /*0094*/ 	.byte	0x04, 0x36
        /*0096*/ 	.short	(.L_25 - .L_24)
.L_24:
        /*0098*/ 	.word	0x00000008
.L_25:


//--------------------- .nv.callgraph             --------------------------
	.section	.nv.callgraph,"",@"SHT_CUDA_CALLGRAPH"
	.align	4
	.sectionentsize	8
	.align		4
        /*0000*/ 	.word	0x00000000
	.align		4
        /*0004*/ 	.word	0xffffffff
	.align		4
        /*0008*/ 	.word	0x00000000
	.align		4
        /*000c*/ 	.word	0xfffffffe
	.align		4
        /*0010*/ 	.word	0x00000000
	.align		4
        /*0014*/ 	.word	0xfffffffd
	.align		4
        /*0018*/ 	.word	0x00000000
	.align		4
        /*001c*/ 	.word	0xfffffffc


//--------------------- .text._Z6MatMulPfS_S_iii  --------------------------
	.section	.text._Z6MatMulPfS_S_iii,"ax",@progbits
	.align	128
        .global         _Z6MatMulPfS_S_iii
        .type           _Z6MatMulPfS_S_iii,@function
        .size           _Z6MatMulPfS_S_iii,(.L_x_5 - _Z6MatMulPfS_S_iii)
        .other          _Z6MatMulPfS_S_iii,@"STO_CUDA_ENTRY STV_DEFAULT"
_Z6MatMulPfS_S_iii:
.text._Z6MatMulPfS_S_iii:
[----:B------:R-:W-:Y:S01]  /*0000*/  LDC R1, c[0x0][0x37c] ;  /* 0x0000df00ff017b82 */ /* 0x000fe20000000800 */
[----:B------:R-:W0:Y:S07]  /*0010*/  S2R R3, SR_TID.X ;  /* 0x0000000000037919 */ /* 0x000e2e0000002100 */
[----:B------:R-:W0:Y:S01]  /*0020*/  S2UR UR4, SR_CTAID.Y ;  /* 0x00000000000479c3 */ /* 0x000e220000002600 */
[----:B------:R-:W1:Y:S01]  /*0030*/  LDCU UR6, c[0x0][0x3a0] ;  /* 0x00007400ff0677ac */ /* 0x000e620008000800 */
[----:B------:R-:W2:Y:S06]  /*0040*/  S2R R5, SR_TID.Y ;  /* 0x0000000000057919 */ /* 0x000eac0000002200 */
[----:B------:R-:W0:Y:S08]  /*0050*/  LDC R0, c[0x0][0x364] ;  /* 0x0000d900ff007b82 */ /* 0x000e300000000800 */
[----:B------:R-:W2:Y:S08]  /*0060*/  S2UR UR5, SR_CTAID.X ;  /* 0x00000000000579c3 */ /* 0x000eb00000002500 */
[----:B------:R-:W2:Y:S08]  /*0070*/  LDC R14, c[0x0][0x360] ;  /* 0x0000d800ff0e7b82 */ /* 0x000eb00000000800 */
[----:B------:R-:W3:Y:S01]  /*0080*/  LDC R15, c[0x0][0x398] ;  /* 0x0000e600ff0f7b82 */ /* 0x000ee20000000800 */
[----:B0-----:R-:W-:-:S02]  /*0090*/  IMAD R0, R0, UR4, R3 ;  /* 0x0000000400007c24 */ /* 0x001fc4000f8e0203 */
[----:B--2---:R-:W-:-:S03]  /*00a0*/  IMAD R14, R14, UR5, R5 ;  /* 0x000000050e0e7c24 */ /* 0x004fc6000f8e0205 */
[----:B---3--:R-:W-:-:S04]  /*00b0*/  ISETP.GE.AND P0, PT, R0, R15, PT ;  /* 0x0000000f0000720c */ /* 0x008fc80003f06270 */
[----:B-1----:R-:W-:-:S13]  /*00c0*/  ISETP.GE.OR P0, PT, R14, UR6, P0 ;  /* 0x000000060e007c0c */ /* 0x002fda0008706670 */
[----:B------:R-:W-:Y:S05]  /*00d0*/  @P0 EXIT ;  /* 0x000000000000094d */ /* 0x000fea0003800000 */
[----:B------:R-:W0:Y:S01]  /*00e0*/  LDC R17, c[0x0][0x39c] ;  /* 0x0000e700ff117b82 */ /* 0x000e220000000800 */
[----:B------:R-:W1:Y:S01]  /*00f0*/  LDCU.64 UR6, c[0x0][0x358] ;  /* 0x00006b00ff0677ac */ /* 0x000e620008000a00 */
[----:B------:R-:W-:Y:S01]  /*0100*/  HFMA2 R21, -RZ, RZ, 0, 0 ;  /* 0x00000000ff157431 */ /* 0x000fe200000001ff */
[----:B0-----:R-:W-:-:S13]  /*0110*/  ISETP.GE.AND P0, PT, R17, 0x1, PT ;  /* 0x000000011100780c */ /* 0x001fda0003f06270 */
[----:B-1----:R-:W-:Y:S05]  /*0120*/  @!P0 BRA `(.L_x_0) ;  /* 0x0000000400b88947 */ /* 0x002fea0003800000 */
[C---:B------:R-:W-:Y:S01]  /*0130*/  ISETP.GE.U32.AND P1, PT, R17.reuse, 0x8, PT ;  /* 0x000000081100780c */ /* 0x040fe20003f26070 */
[----:B------:R-:W-:Y:S01]  /*0140*/  IMAD R18, R14, R17, RZ ;  /* 0x000000110e127224 */ /* 0x000fe200078e02ff */
[----:B------:R-:W-:Y:S02]  /*0150*/  LOP3.LUT R25, R17, 0x7, RZ, 0xc0, !PT ;  /* 0x0000000711197812 */ /* 0x000fe400078ec0ff */
[----:B------:R-:W-:Y:S02]  /*0160*/  MOV R21, RZ ;  /* 0x000000ff00157202 */ /* 0x000fe40000000f00 */
[----:B------:R-:W-:Y:S02]  /*0170*/  ISETP.NE.AND P0, PT, R25, RZ, PT ;  /* 0x000000ff1900720c */ /* 0x000fe40003f05270 */
[----:B------:R-:W-:-:S05]  /*0180*/  MOV R19, RZ ;  /* 0x000000ff00137202 */ /* 0x000fca0000000f00 */
[----:B------:R-:W-:Y:S06]  /*0190*/  @!P1 BRA `(.L_x_1) ;  /* 0x0000000000c49947 */ /* 0x000fec0003800000 */
[----:B------:R-:W0:Y:S01]  /*01a0*/  LDCU.64 UR4, c[0x0][0x388] ;  /* 0x00007100ff0477ac */ /* 0x000e220008000a00 */
[----:B------:R-:W-:Y:S02]  /*01b0*/  LOP3.LUT R19, R17, 0x7ffffff8, RZ, 0xc0, !PT ;  /* 0x7ffffff811137812 */ /* 0x000fe400078ec0ff */
[----:B------:R-:W-:Y:S02]  /*01c0*/  MOV R21, RZ ;  /* 0x000000ff00157202 */ /* 0x000fe40000000f00 */
[----:B------:R-:W-:Y:S02]  /*01d0*/  MOV R16, R18 ;  /* 0x0000001200107202 */ /* 0x000fe40000000f00 */
[----:B------:R-:W-:Y:S02]  /*01e0*/  MOV R22, R0 ;  /* 0x0000000000167202 */ /* 0x000fe40000000f00 */
[----:B------:R-:W-:Y:S01]  /*01f0*/  IADD3 R20, PT, PT, -R19, RZ, RZ ;  /* 0x000000ff13147210 */ /* 0x000fe20007ffe1ff */
[----:B0-----:R-:W-:-:S04]  /*0200*/  UIADD3 UR4, UP0, UPT, UR4, 0x10, URZ ;  /* 0x0000001004047890 */ /* 0x001fc8000ff1e0ff */
[----:B------:R-:W-:-:S12]  /*0210*/  UIADD3.X UR5, UPT, UPT, URZ, UR5, URZ, UP0, !UPT ;  /* 0x00000005ff057290 */ /* 0x000fd800087fe4ff */
.L_x_2:
[----:B------:R-:W0:Y:S01]  /*0220*/  LDC.64 R12, c[0x0][0x380] ;  /* 0x0000e000ff0c7b82 */ /* 0x000e220000000a00 */
[----:B------:R-:W-:Y:S02]  /*0230*/  MOV R2, UR4 ;  /* 0x0000000400027c02 */ /* 0x000fe40008000f00 */
[----:B------:R-:W-:-:S03]  /*0240*/  MOV R3, UR5 ;  /* 0x0000000500037c02 */ /* 0x000fc60008000f00 */
[----:B------:R-:W-:-:S05]  /*0250*/  IMAD.WIDE R2, R16, 0x4, R2 ;  /* 0x0000000410027825 */ /* 0x000fca00078e0202 */
[----:B------:R-:W2:Y:S04]  /*0260*/  LDG.E R24, desc[UR6][R2.64+-0x10] ;  /* 0xfffff00602187981 */ /* 0x000ea8000c1e1900 */
[----:B------:R-:W3:Y:S04]  /*0270*/  LDG.E R23, desc[UR6][R2.64+-0xc] ;  /* 0xfffff40602177981 */ /* 0x000ee8000c1e1900 */
[----:B------:R-:W4:Y:S01]  /*0280*/  LDG.E R28, desc[UR6][R2.64+-0x8] ;  /* 0xfffff806021c7981 */ /* 0x000f22000c1e1900 */
[----:B0-----:R-:W-:-:S05]  /*0290*/  IMAD.WIDE R12, R22, 0x4, R12 ;  /* 0x00000004160c7825 */ /* 0x001fca00078e020c */
[----:B------:R0:W2:Y:S01]  /*02a0*/  LDG.E R26, desc[UR6][R12.64] ;  /* 0x000000060c1a7981 */ /* 0x0000a2000c1e1900 */
[----:B------:R-:W-:-:S04]  /*02b0*/  IMAD.WIDE R10, R15, 0x4, R12 ;  /* 0x000000040f0a7825 */ /* 0x000fc800078e020c */
[C---:B------:R-:W-:Y:S02]  /*02c0*/  IMAD.WIDE R4, R15.reuse, 0x4, R10 ;  /* 0x000000040f047825 */ /* 0x040fe400078e020a */
[----:B------:R-:W3:Y:S02]  /*02d0*/  LDG.E R10, desc[UR6][R10.64] ;  /* 0x000000060a0a7981 */ /* 0x000ee4000c1e1900 */
[C---:B------:R-:W-:Y:S02]  /*02e0*/  IMAD.WIDE R6, R15.reuse, 0x4, R4 ;  /* 0x000000040f067825 */ /* 0x040fe400078e0204 */
[----:B------:R1:W4:Y:S02]  /*02f0*/  LDG.E R29, desc[UR6][R4.64] ;  /* 0x00000006041d7981 */ /* 0x000324000c1e1900 */
[C---:B------:R-:W-:Y:S02]  /*0300*/  IMAD.WIDE R8, R15.reuse, 0x4, R6 ;  /* 0x000000040f087825 */ /* 0x040fe400078e0206 */
[----:B------:R-:W5:Y:S02]  /*0310*/  LDG.E R7, desc[UR6][R6.64] ;  /* 0x0000000606077981 */ /* 0x000f64000c1e1900 */
[----:B0-----:R-:W-:-:S05]  /*0320*/  IMAD.WIDE R12, R15, 0x4, R8 ;  /* 0x000000040f0c7825 */ /* 0x001fca00078e0208 */
[----:B------:R-:W5:Y:S04]  /*0330*/  LDG.E R11, desc[UR6][R12.64] ;  /* 0x000000060c0b7981 */ /* 0x000f68000c1e1900 */
[----:B------:R-:W5:Y:S04]  /*0340*/  LDG.E R6, desc[UR6][R8.64] ;  /* 0x0000000608067981 */ /* 0x000f68000c1e1900 */
[----:B------:R-:W5:Y:S04]  /*0350*/  LDG.E R8, desc[UR6][R2.64+-0x4] ;  /* 0xfffffc0602087981 */ /* 0x000f68000c1e1900 */
[----:B------:R-:W5:Y:S01]  /*0360*/  LDG.E R9, desc[UR6][R2.64+0x8] ;  /* 0x0000080602097981 */ /* 0x000f62000c1e1900 */
[----:B--2---:R-:W-:Y:S01]  /*0370*/  FFMA R21, R26, R24, R21 ;  /* 0x000000181a157223 */ /* 0x004fe20000000015 */
[----:B------:R-:W-:-:S02]  /*0380*/  IMAD.WIDE R26, R15, 0x4, R12 ;  /* 0x000000040f1a7825 */ /* 0x000fc400078e020c */
[----:B------:R-:W2:Y:S04]  /*0390*/  LDG.E R24, desc[UR6][R2.64] ;  /* 0x0000000602187981 */ /* 0x000ea8000c1e1900 */
[----:B------:R-:W2:Y:S01]  /*03a0*/  LDG.E R12, desc[UR6][R2.64+0x4] ;  /* 0x00000406020c7981 */ /* 0x000ea2000c1e1900 */
[----:B-1----:R-:W-:-:S03]  /*03b0*/  IMAD.WIDE R4, R15, 0x4, R26 ;  /* 0x000000040f047825 */ /* 0x002fc600078e021a */
[----:B------:R-:W2:Y:S04]  /*03c0*/  LDG.E R13, desc[UR6][R2.64+0xc] ;  /* 0x00000c06020d7981 */ /* 0x000ea8000c1e1900 */
[----:B------:R-:W2:Y:S04]  /*03d0*/  LDG.E R4, desc[UR6][R4.64] ;  /* 0x0000000604047981 */ /* 0x000ea8000c1e1900 */
[----:B------:R-:W2:Y:S01]  /*03e0*/  LDG.E R2, desc[UR6][R26.64] ;  /* 0x000000061a027981 */ /* 0x000ea2000c1e1900 */
[----:B---3--:R-:W-:Y:S01]  /*03f0*/  FFMA R10, R10, R23, R21 ;  /* 0x000000170a0a7223 */ /* 0x008fe20000000015 */
[----:B------:R-:W-:-:S03]  /*0400*/  IADD3 R20, PT, PT, R20, 0x8, RZ ;  /* 0x0000000814147810 */ /* 0x000fc60007ffe0ff */
[----:B----4-:R-:W-:Y:S01]  /*0410*/  FFMA R10, R29, R28, R10 ;  /* 0x0000001c1d0a7223 */ /* 0x010fe2000000000a */
[----:B------:R-:W-:Y:S02]  /*0420*/  ISETP.NE.AND P1, PT, R20, RZ, PT ;  /* 0x000000ff1400720c */ /* 0x000fe40003f25270 */
[----:B------:R-:W-:Y:S01]  /*0430*/  LEA R22, R15, R22, 0x3 ;  /* 0x000000160f167211 */ /* 0x000fe200078e18ff */
[----:B-----5:R-:W-:Y:S01]  /*0440*/  FFMA R7, R7, R8, R10 ;  /* 0x0000000807077223 */ /* 0x020fe2000000000a */
[----:B------:R-:W-:-:S03]  /*0450*/  IADD3 R16, PT, PT, R16, 0x8, RZ ;  /* 0x0000000810107810 */ /* 0x000fc60007ffe0ff */
[----:B--2---:R-:W-:-:S04]  /*0460*/  FFMA R6, R6, R24, R7 ;  /* 0x0000001806067223 */ /* 0x004fc80000000007 */
[----:B------:R-:W-:-:S04]  /*0470*/  FFMA R11, R11, R12, R6 ;  /* 0x0000000c0b0b7223 */ /* 0x000fc80000000006 */
[----:B------:R-:W-:-:S04]  /*0480*/  FFMA R9, R2, R9, R11 ;  /* 0x0000000902097223 */ /* 0x000fc8000000000b */
[----:B------:R-:W-:Y:S01]  /*0490*/  FFMA R21, R4, R13, R9 ;  /* 0x0000000d04157223 */ /* 0x000fe20000000009 */
[----:B------:R-:W-:Y:S06]  /*04a0*/  @P1 BRA `(.L_x_2) ;  /* 0xfffffffc005c1947 */ /* 0x000fec000383ffff */
.L_x_1:
[----:B------:R-:W-:Y:S05]  /*04b0*/  @!P0 BRA `(.L_x_0) ;  /* 0x0000000000d48947 */ /* 0x000fea0003800000 */
[----:B------:R-:W-:Y:S02]  /*04c0*/  ISETP.GE.U32.AND P0, PT, R25, 0x4, PT ;  /* 0x000000041900780c */ /* 0x000fe40003f06070 */
[----:B------:R-:W-:-:S04]  /*04d0*/  LOP3.LUT R12, R17, 0x3, RZ, 0xc0, !PT ;  /* 0x00000003110c7812 */ /* 0x000fc800078ec0ff */
[----:B------:R-:W-:-:S07]  /*04e0*/  ISETP.NE.AND P1, PT, R12, RZ, PT ;  /* 0x000000ff0c00720c */ /* 0x000fce0003f25270 */
[----:B------:R-:W-:Y:S06]  /*04f0*/  @!P0 BRA `(.L_x_3) ;  /* 0x0000000000588947 */ /* 0x000fec0003800000 */
[----:B------:R-:W0:Y:S01]  /*0500*/  LDC.64 R8, c[0x0][0x380] ;  /* 0x0000e000ff087b82 */ /* 0x000e220000000a00 */
[----:B------:R-:W-:Y:S01]  /*0510*/  IMAD R5, R19, R15, R0 ;  /* 0x0000000f13057224 */ /* 0x000fe200078e0200 */
[----:B------:R-:W-:-:S06]  /*0520*/  IADD3 R7, PT, PT, R18, R19, RZ ;  /* 0x0000001312077210 */ /* 0x000fcc0007ffe0ff */
[----:B------:R-:W1:Y:S01]  /*0530*/  LDC.64 R2, c[0x0][0x388] ;  /* 0x0000e200ff027b82 */ /* 0x000e620000000a00 */
[----:B0-----:R-:W-:-:S04]  /*0540*/  IMAD.WIDE R8, R5, 0x4, R8 ;  /* 0x0000000405087825 */ /* 0x001fc800078e0208 */
[----:B------:R-:W-:Y:S02]  /*0550*/  IMAD.WIDE R10, R15, 0x4, R8 ;  /* 0x000000040f0a7825 */ /* 0x000fe400078e0208 */
[----:B------:R-:W2:Y:S02]  /*0560*/  LDG.E R8, desc[UR6][R8.64] ;  /* 0x0000000608087981 */ /* 0x000ea4000c1e1900 */
[----:B-1----:R-:W-:-:S04]  /*0570*/  IMAD.WIDE R2, R7, 0x4, R2 ;  /* 0x0000000407027825 */ /* 0x002fc800078e0202 */
[C---:B------:R-:W-:Y:S01]  /*0580*/  IMAD.WIDE R4, R15.reuse, 0x4, R10 ;  /* 0x000000040f047825 */ /* 0x040fe200078e020a */
[----:B------:R-:W2:Y:S04]  /*0590*/  LDG.E R13, desc[UR6][R2.64] ;  /* 0x00000006020d7981 */ /* 0x000ea8000c1e1900 */
[----:B------:R-:W3:Y:S01]  /*05a0*/  LDG.E R10, desc[UR6][R10.64] ;  /* 0x000000060a0a7981 */ /* 0x000ee2000c1e1900 */
[----:B------:R-:W-:-:S03]  /*05b0*/  IMAD.WIDE R6, R15, 0x4, R4 ;  /* 0x000000040f067825 */ /* 0x000fc600078e0204 */
[----:B------:R-:W3:Y:S04]  /*05c0*/  LDG.E R16, desc[UR6][R2.64+0x4] ;  /* 0x0000040602107981 */ /* 0x000ee8000c1e1900 */
[----:B------:R-:W4:Y:S04]  /*05d0*/  LDG.E R4, desc[UR6][R4.64] ;  /* 0x0000000604047981 */ /* 0x000f28000c1e1900 */
[----:B------:R-:W4:Y:S04]  /*05e0*/  LDG.E R20, desc[UR6][R2.64+0x8] ;  /* 0x0000080602147981 */ /* 0x000f28000c1e1900 */
[----:B------:R-:W5:Y:S04]  /*05f0*/  LDG.E R6, desc[UR6][R6.64] ;  /* 0x0000000606067981 */ /* 0x000f68000c1e1900 */
[----:B------:R-:W5:Y:S01]  /*0600*/  LDG.E R22, desc[UR6][R2.64+0xc] ;  /* 0x00000c0602167981 */ /* 0x000f62000c1e1900 */
[----:B------:R-:W-:Y:S01]  /*0610*/  IADD3 R19, PT, PT, R19, 0x4, RZ ;  /* 0x0000000413137810 */ /* 0x000fe20007ffe0ff */
[----:B--2---:R-:W-:-:S04]  /*0620*/  FFMA R13, R8, R13, R21 ;  /* 0x0000000d080d7223 */ /* 0x004fc80000000015 */
[----:B---3--:R-:W-:-:S04]  /*0630*/  FFMA R13, R10, R16, R13 ;  /* 0x000000100a0d7223 */ /* 0x008fc8000000000d */
[----:B----4-:R-:W-:-:S04]  /*0640*/  FFMA R13, R4, R20, R13 ;  /* 0x00000014040d7223 */ /* 0x010fc8000000000d */
[----:B-----5:R-:W-:-:S07]  /*0650*/  FFMA R21, R6, R22, R13 ;  /* 0x0000001606157223 */ /* 0x020fce000000000d */
.L_x_3:
[----:B------:R-:W-:Y:S05]  /*0660*/  @!P1 BRA `(.L_x_0) ;  /* 0x0000000000689947 */ /* 0x000fea0003800000 */
[----:B------:R-:W0:Y:S01]  /*0670*/  LDC.64 R8, c[0x0][0x380] ;  /* 0x0000e000ff087b82 */ /* 0x000e220000000a00 */
[----:B------:R-:W-:Y:S02]  /*0680*/  ISETP.NE.AND P0, PT, R12, 0x1, PT ;  /* 0x000000010c00780c */ /* 0x000fe40003f05270 */
[----:B------:R-:W-:-:S04]  /*0690*/  LOP3.LUT R17, R17, 0x1, RZ, 0xc0, !PT ;  /* 0x0000000111117812 */ /* 0x000fc800078ec0ff */
[----:B------:R-:W-:Y:S01]  /*06a0*/  ISETP.NE.U32.AND P1, PT, R17, 0x1, PT ;  /* 0x000000011100780c */ /* 0x000fe20003f25070 */
[----:B------:R-:W1:Y:S06]  /*06b0*/  LDC.64 R6, c[0x0][0x388] ;  /* 0x0000e200ff067b82 */ /* 0x000e6c0000000a00 */
[----:B------:R-:W-:Y:S02]  /*06c0*/  @P0 IMAD R11, R19, R15, R0 ;  /* 0x0000000f130b0224 */ /* 0x000fe400078e0200 */
[----:B------:R-:W2:Y:S08]  /*06d0*/  LDC.64 R4, c[0x0][0x380] ;  /* 0x0000e000ff047b82 */ /* 0x000eb00000000a00 */
[----:B------:R-:W3:Y:S01]  /*06e0*/  LDC.64 R2, c[0x0][0x388] ;  /* 0x0000e200ff027b82 */ /* 0x000ee20000000a00 */
[----:B0-----:R-:W-:Y:S01]  /*06f0*/  @P0 IMAD.WIDE R8, R11, 0x4, R8 ;  /* 0x000000040b080825 */ /* 0x001fe200078e0208 */
[----:B------:R-:W-:-:S02]  /*0700*/  @P0 IADD3 R11, PT, PT, R18, R19, RZ ;  /* 0x00000013120b0210 */ /* 0x000fc40007ffe0ff */
[----:B------:R-:W-:-:S03]  /*0710*/  @P0 IADD3 R19, PT, PT, R19, 0x2, RZ ;  /* 0x0000000213130810 */ /* 0x000fc60007ffe0ff */
[----:B-1----:R-:W-:Y:S01]  /*0720*/  @P0 IMAD.WIDE R6, R11, 0x4, R6 ;  /* 0x000000040b060825 */ /* 0x002fe200078e0206 */
[----:B------:R-:W-:-:S03]  /*0730*/  @!P1 IADD3 R13, PT, PT, R18, R19, RZ ;  /* 0x00000013120d9210 */ /* 0x000fc60007ffe0ff */
[----:B------:R-:W-:Y:S01]  /*0740*/  @P0 IMAD.WIDE R10, R15, 0x4, R8 ;  /* 0x000000040f0a0825 */ /* 0x000fe200078e0208 */
[----:B------:R-:W4:Y:S03]  /*0750*/  @P0 LDG.E R12, desc[UR6][R6.64] ;  /* 0x00000006060c0981 */ /* 0x000f26000c1e1900 */
[----:B------:R-:W-:Y:S01]  /*0760*/  @!P1 IMAD R19, R19, R15, R0 ;  /* 0x0000000f13139224 */ /* 0x000fe200078e0200 */
[----:B------:R-:W4:Y:S03]  /*0770*/  @P0 LDG.E R8, desc[UR6][R8.64] ;  /* 0x0000000608080981 */ /* 0x000f26000c1e1900 */
[----:B--2---:R-:W-:Y:S01]  /*0780*/  @!P1 IMAD.WIDE R4, R19, 0x4, R4 ;  /* 0x0000000413049825 */ /* 0x004fe200078e0204 */
[----:B------:R-:W2:Y:S03]  /*0790*/  @P0 LDG.E R11, desc[UR6][R10.64] ;  /* 0x000000060a0b0981 */ /* 0x000ea6000c1e1900 */
[----:B---3--:R-:W-:-:S02]  /*07a0*/  @!P1 IMAD.WIDE R2, R13, 0x4, R2 ;  /* 0x000000040d029825 */ /* 0x008fc400078e0202 */
[----:B------:R-:W2:Y:S04]  /*07b0*/  @P0 LDG.E R13, desc[UR6][R6.64+0x4] ;  /* 0x00000406060d0981 */ /* 0x000ea8000c1e1900 */
[----:B------:R-:W3:Y:S04]  /*07c0*/  @!P1 LDG.E R4, desc[UR6][R4.64] ;  /* 0x0000000604049981 */ /* 0x000ee8000c1e1900 */
[----:B------:R-:W3:Y:S01]  /*07d0*/  @!P1 LDG.E R2, desc[UR6][R2.64] ;  /* 0x0000000602029981 */ /* 0x000ee2000c1e1900 */
[----:B----4-:R-:W-:-:S04]  /*07e0*/  @P0 FFMA R12, R8, R12, R21 ;  /* 0x0000000c080c0223 */ /* 0x010fc80000000015 */
[----:B--2---:R-:W-:-:S04]  /*07f0*/  @P0 FFMA R21, R11, R13, R12 ;  /* 0x0000000d0b150223 */ /* 0x004fc8000000000c */
[----:B---3--:R-:W-:-:S07]  /*0800*/  @!P1 FFMA R21, R4, R2, R21 ;  /* 0x0000000204159223 */ /* 0x008fce0000000015 */
.L_x_0:
[----:B------:R-:W0:Y:S01]  /*0810*/  LDC.64 R2, c[0x0][0x390] ;  /* 0x0000e400ff027b82 */ /* 0x000e220000000a00 */
[----:B------:R-:W-:-:S04]  /*0820*/  IMAD R15, R14, R15, R0 ;  /* 0x0000000f0e0f7224 */ /* 0x000fc800078e0200 */
[----:B0-----:R-:W-:-:S05]  /*0830*/  IMAD.WIDE R2, R15, 0x4, R2 ;  /* 0x000000040f027825 */ /* 0x001fca00078e0202 */
[----:B------:R-:W-:Y:S01]  /*0840*/  STG.E desc[UR6][R2.64], R21 ;  /* 0x0000001502007986 */ /* 0x000fe2000c101906 */
[----:B------:R-:W-:Y:S05]  /*0850*/  EXIT ;  /* 0x000000000000794d */ /* 0x000fea0003800000 */
.L_x_4:
[----:B------:R-:W-:-:S00]  /*0860*/  BRA `(.L_x_4) ;  /* 0xfffffffc00fc7947 */ /* 0x000fc0000383ffff */
[----:B------:R-:W-:-:S00]  /*0870*/  NOP ;  /* 0x0000000000007918 */ /* 0x000fc00000000000 */
        /* <DEDUP_REMOVED lines=8> */
.L_x_5:


//--------------------- .nv.shared.reserved.0     --------------------------
	.section	.nv.shared.reserved.0,"aw",@nobits
	.weak		__nv_reservedSMEM_offset_0_alias
	.size		__nv_reservedSMEM_offset_0_alias, 0, 64
	.other		__nv_reservedSMEM_offset_0_alias,@"STO_CUDA_RESERVED_SHARED STV_DEFAULT"
__nv_reservedSMEM_offset_0_alias:
	.zero		0
	.zero		64


//--------------------- .nv.constant0._Z6MatMulPfS_S_iii --------------------------
	.section	.nv.constant0._Z6MatMulPfS_S_iii,"a",@progbits
	.sectionflags	@""
	.align	4
.nv.constant0._Z6MatMulPfS_S_iii:
	.zero		932


//--------------------- SYMBOLS --------------------------

	.type		.nv.reservedSmem.offset0,@object
	.size		.nv.reservedSmem.offset0,0x4
